//
// Generated by NVIDIA NVVM Compiler
//
// Compiler Build ID: CL-36424714
// Cuda compilation tools, release 13.0, V13.0.88
// Based on NVVM 20.0.0
//

.version 9.0
.target sm_100
.address_size 64

	// .globl	_Z15printThreadInfov
.extern .func  (.param .b32 func_retval0) vprintf
(
	.param .b64 vprintf_param_0,
	.param .b64 vprintf_param_1
)
;
.global .align 1 .b8 $str[45] = {66, 108, 111, 99, 107, 58, 32, 37, 100, 44, 32, 84, 104, 114, 101, 97, 100, 58, 32, 37, 100, 44, 32, 71, 108, 111, 98, 97, 108, 32, 84, 104, 114, 101, 97, 100, 32, 73, 68, 58, 32, 37, 100, 10};

.visible .entry _Z15printThreadInfov()
{
	.local .align 8 .b8 	__local_depot0[16];
	.reg .b64 	%SP;
	.reg .b64 	%SPL;
	.reg .b32 	%r<7>;
	.reg .b64 	%rd<5>;

	mov.u64 	%SPL, __local_depot0;
	cvta.local.u64 	%SP, %SPL;
	add.u64 	%rd1, %SP, 0;
	add.u64 	%rd2, %SPL, 0;
	mov.u32 	%r1, %ctaid.x;
	mov.u32 	%r2, %tid.x;
	mov.u32 	%r3, %ntid.x;
	mad.lo.s32 	%r4, %r1, %r3, %r2;
	st.local.v2.u32 	[%rd2], {%r1, %r2};
	st.local.u32 	[%rd2+8], %r4;
	mov.u64 	%rd3, $str;
	cvta.global.u64 	%rd4, %rd3;
	{ // callseq 0, 0
	.param .b64 param0;
	st.param.b64 	[param0], %rd4;
	.param .b64 param1;
	st.param.b64 	[param1], %rd1;
	.param .b32 retval0;
	call.uni (retval0), 
	vprintf, 
	(
	param0, 
	param1
	);
	ld.param.b32 	%r5, [retval0];
	} // callseq 0
	ret;

}


// ===== COMPILED SASS (sm_100) =====

	.target	sm_100

	.elftype	@"ET_EXEC"


//--------------------- .note.nv.tkinfo           --------------------------
	.section	.note.nv.tkinfo,"",@"SHT_NOTE"
	.sectionflags	@"SHF_NOTE_NV_TKINFO"
	.tkinfo
        /*0018*/ 	.word	0x00000002
        /*0030*/ 	.string	""
        /*0030*/ 	.string	"ptxas"
        /*0030*/ 	.string	"Cuda compilation tools, release 13.0, V13.0.88"
        /*0030*/ 	.string	"Build cuda_13.0.r13.0/compiler.36424714_0"
        /*0030*/ 	.string	"-arch sm_100 -m 64 "



//--------------------- .note.nv.cuinfo           --------------------------
	.section	.note.nv.cuinfo,"",@"SHT_NOTE"
	.sectionflags	@"SHF_NOTE_NV_CUINFO"
        /*0018*/ 	.short	0x0002
        /*001a*/ 	.short	0x0064
        /*001c*/ 	.short	0x0082
	.zero		2


//--------------------- .nv.info                  --------------------------
	.section	.nv.info,"",@"SHT_CUDA_INFO"
	.align	4


	//----- nvinfo : EIATTR_REGCOUNT
	.align		4
        /*0000*/ 	.byte	0x04, 0x2f
        /*0002*/ 	.short	(.L_2 - .L_1)
	.align		4
.L_1:
        /*0004*/ 	.word	index@(_Z15printThreadInfov)
        /*0008*/ 	.word	0x00000018


	//----- nvinfo : EIATTR_FRAME_SIZE
	.align		4
.L_2:
        /*000c*/ 	.byte	0x04, 0x11
        /*000e*/ 	.short	(.L_4 - .L_3)
	.align		4
.L_3:
        /*0010*/ 	.word	index@(_Z15printThreadInfov)
        /*0014*/ 	.word	0x00000010


	//----- nvinfo : EIATTR_MIN_STACK_SIZE
	.align		4
.L_4:
        /*0018*/ 	.byte	0x04, 0x12
        /*001a*/ 	.short	(.L_6 - .L_5)
	.align		4
.L_5:
        /*001c*/ 	.word	index@(_Z15printThreadInfov)
        /*0020*/ 	.word	0x00000010
.L_6:


//--------------------- .nv.compat                --------------------------
	.section	.nv.compat,"",@"SHT_CUDA_COMPAT_INFO"
	.align	4
        /*0000*/ 	.byte	0x02, 0x09, 0x00, 0x00, 0x02, 0x02, 0x01, 0x00, 0x02, 0x05, 0x05, 0x00, 0x03, 0x07, 0x01, 0x01
        /*0010*/ 	.byte	0x02, 0x03, 0x00, 0x00, 0x02, 0x06, 0x01, 0x00, 0x04, 0x0b, 0x08, 0x00, 0x09, 0x00, 0x00, 0x00
        /*0020*/ 	.byte	0x00, 0x00, 0x00, 0x00


//--------------------- .nv.info._Z15printThreadInfov --------------------------
	.section	.nv.info._Z15printThreadInfov,"",@"SHT_CUDA_INFO"
	.sectionflags	@""
	.align	4


	//----- nvinfo : EIATTR_CUDA_API_VERSION
	.align		4
        /*0000*/ 	.byte	0x04, 0x37
        /*0002*/ 	.short	(.L_8 - .L_7)
.L_7:
        /*0004*/ 	.word	0x00000082


	//----- nvinfo : EIATTR_SPARSE_MMA_MASK
	.align		4
.L_8:
        /*0008*/ 	.byte	0x03, 0x50
        /*000a*/ 	.short	0x0000


	//----- nvinfo : EIATTR_MAXREG_COUNT
	.align		4
        /*000c*/ 	.byte	0x03, 0x1b
        /*000e*/ 	.short	0x00ff


	//----- nvinfo : EIATTR_EXTERNS
	.align		4
        /*0010*/ 	.byte	0x04, 0x0f
        /*0012*/ 	.short	(.L_10 - .L_9)


	//   ....[0]....
	.align		4
.L_9:
        /*0014*/ 	.word	index@(vprintf)


	//----- nvinfo : EIATTR_MERCURY_ISA_VERSION
	.align		4
.L_10:
        /*0018*/ 	.byte	0x03, 0x5f
        /*001a*/ 	.short	0x0101


	//----- nvinfo : EIATTR_VRC_CTA_INIT_COUNT
	.align		4
        /*001c*/ 	.byte	0x02, 0x4a
	.zero		1
	.zero		1


	//----- nvinfo : EIATTR_SYSCALL_OFFSETS
	.align		4
        /*0020*/ 	.byte	0x04, 0x46
        /*0022*/ 	.short	(.L_12 - .L_11)


	//   ....[0]....
.L_11:
        /*0024*/ 	.word	0x00000120


	//----- nvinfo : EIATTR_EXIT_INSTR_OFFSETS
	.align		4
.L_12:
        /*0028*/ 	.byte	0x04, 0x1c
        /*002a*/ 	.short	(.L_14 - .L_13)


	//   ....[0]....
.L_13:
        /*002c*/ 	.word	0x00000130


	//----- nvinfo : EIATTR_SW_WAR
	.align		4
.L_14:
        /*0030*/ 	.byte	0x04, 0x36
        /*0032*/ 	.short	(.L_16 - .L_15)
.L_15:
        /*0034*/ 	.word	0x00000008
.L_16:


//--------------------- .nv.callgraph             --------------------------
	.section	.nv.callgraph,"",@"SHT_CUDA_CALLGRAPH"
	.align	4
	.sectionentsize	8
	.align		4
        /*0000*/ 	.word	0x00000000
	.align		4
        /*0004*/ 	.word	0xffffffff
	.align		4
        /*0008*/ 	.word	index@(_Z15printThreadInfov)
	.align		4
        /*000c*/ 	.word	index@(vprintf)
	.align		4
        /*0010*/ 	.word	0x00000000
	.align		4
        /*0014*/ 	.word	0xfffffffe
	.align		4
        /*0018*/ 	.word	0x00000000
	.align		4
        /*001c*/ 	.word	0xfffffffd
	.align		4
        /*0020*/ 	.word	0x00000000
	.align		4
        /*0024*/ 	.word	0xfffffffc


//--------------------- .nv.constant4             --------------------------
	.section	.nv.constant4,"a",@progbits
	.align	8
	.align		8
.nv.constant4:
        /*0000*/ 	.dword	vprintf
	.align		8
        /*0008*/ 	.dword	$str


//--------------------- .text._Z15printThreadInfov --------------------------
	.section	.text._Z15printThreadInfov,"ax",@progbits
	.align	128
        .global         _Z15printThreadInfov
        .type           _Z15printThreadInfov,@function
        .size           _Z15printThreadInfov,(.L_x_2 - _Z15printThreadInfov)
        .other          _Z15printThreadInfov,@"STO_CUDA_ENTRY STV_DEFAULT"
_Z15printThreadInfov:
.text._Z15printThreadInfov:
[----:B------:R-:W0:Y:S01]  /*0000*/  LDC R1, c[0x0][0x37c] ;  /* 0x0000df00ff017b82 */ /* 0x000e220000000800 */
[----:B------:R-:W1:Y:S01]  /*0010*/  S2R R8, SR_CTAID.X ;  /* 0x0000000000087919 */ /* 0x000e620000002500 */
[----:B------:R-:W2:Y:S01]  /*0020*/  LDCU UR5, c[0x0][0x2fc] ;  /* 0x00005f80ff0577ac */ /* 0x000ea20008000800 */
[----:B------:R-:W-:Y:S01]  /*0030*/  MOV R2, 0x0 ;  /* 0x0000000000027802 */ /* 0x000fe20000000f00 */
[----:B0-----:R-:W-:Y:S01]  /*0040*/  VIADD R1, R1, 0xfffffff0 ;  /* 0xfffffff001017836 */ /* 0x001fe20000000000 */
[----:B------:R-:W1:Y:S01]  /*0050*/  S2R R9, SR_TID.X ;  /* 0x0000000000097919 */ /* 0x000e620000002100 */
[----:B------:R-:W1:Y:S03]  /*0060*/  LDCU UR6, c[0x0][0x360] ;  /* 0x00006c00ff0677ac */ /* 0x000e660008000800 */
[----:B------:R-:W0:Y:S01]  /*0070*/  LDC.64 R2, c[0x4][R2] ;  /* 0x0100000002027b82 */ /* 0x000e220000000a00 */
[----:B------:R-:W3:Y:S02]  /*0080*/  LDCU UR4, c[0x0][0x2f8] ;  /* 0x00005f00ff0477ac */ /* 0x000ee40008000800 */
[----:B---3--:R-:W-:-:S05]  /*0090*/  IADD3 R6, P0, PT, R1, UR4, RZ ;  /* 0x0000000401067c10 */ /* 0x008fca000ff1e0ff */
[----:B--2---:R-:W-:Y:S02]  /*00a0*/  IMAD.X R7, RZ, RZ, UR5, P0 ;  /* 0x00000005ff077e24 */ /* 0x004fe400080e06ff */
[----:B-1----:R-:W-:Y:S01]  /*00b0*/  IMAD R0, R8, UR6, R9 ;  /* 0x0000000608007c24 */ /* 0x002fe2000f8e0209 */
[----:B------:R1:W-:Y:S01]  /*00c0*/  STL.64 [R1], R8 ;  /* 0x0000000801007387 */ /* 0x0003e20000100a00 */
[----:B------:R-:W2:Y:S03]  /*00d0*/  LDCU.64 UR6, c[0x4][0x8] ;  /* 0x01000100ff0677ac */ /* 0x000ea60008000a00 */
[----:B------:R1:W-:Y:S01]  /*00e0*/  STL [R1+0x8], R0 ;  /* 0x0000080001007387 */ /* 0x0003e20000100800 */
[----:B--2---:R-:W-:Y:S01]  /*00f0*/  IMAD.U32 R4, RZ, RZ, UR6 ;  /* 0x00000006ff047e24 */ /* 0x004fe2000f8e00ff */
[----:B01----:R-:W-:-:S07]  /*0100*/  MOV R5, UR7 ;  /* 0x0000000700057c02 */ /* 0x003fce0008000f00 */
[----:B------:R-:W-:-:S07]  /*0110*/  LEPC R20, `(.L_x_0) ;  /* 0x000000001014794e */ /* 0x000fce0000000000 */
[----:B------:R-:W-:Y:S05]  /*0120*/  CALL.ABS.NOINC R2 ;  /* 0x0000000002007343 */ /* 0x000fea0003c00000 */
.L_x_0:
[----:B------:R-:W-:Y:S05]  /*0130*/  EXIT ;  /* 0x000000000000794d */ /* 0x000fea0003800000 */
.L_x_1:
[----:B------:R-:W-:-:S00]  /*0140*/  BRA `(.L_x_1) ;  /* 0xfffffffc00fc7947 */ /* 0x000fc0000383ffff */
[----:B------:R-:W-:-:S00]  /*0150*/  NOP ;  /* 0x0000000000007918 */ /* 0x000fc00000000000 */
        /* <DEDUP_REMOVED lines=10> */
.L_x_2:


//--------------------- .nv.global.init           --------------------------
	.section	.nv.global.init,"aw",@progbits
.nv.global.init:
	.type		$str,@object
	.size		$str,(.L_0 - $str)
$str:
        /*0000*/ 	.byte	0x42, 0x6c, 0x6f, 0x63, 0x6b, 0x3a, 0x20, 0x25, 0x64, 0x2c, 0x20, 0x54, 0x68, 0x72, 0x65, 0x61
        /*0010*/ 	.byte	0x64, 0x3a, 0x20, 0x25, 0x64, 0x2c, 0x20, 0x47, 0x6c, 0x6f, 0x62, 0x61, 0x6c, 0x20, 0x54, 0x68
        /*0020*/ 	.byte	0x72, 0x65, 0x61, 0x64, 0x20, 0x49, 0x44, 0x3a, 0x20, 0x25, 0x64, 0x0a, 0x00
.L_0:


//--------------------- .nv.shared.reserved.0     --------------------------
	.section	.nv.shared.reserved.0,"aw",@nobits
	.weak		__nv_reservedSMEM_offset_0_alias
	.size		__nv_reservedSMEM_offset_0_alias, 0, 64
	.other		__nv_reservedSMEM_offset_0_alias,@"STO_CUDA_RESERVED_SHARED STV_DEFAULT"
__nv_reservedSMEM_offset_0_alias:
	.zero		0
	.zero		64


//--------------------- .nv.constant0._Z15printThreadInfov --------------------------
	.section	.nv.constant0._Z15printThreadInfov,"a",@progbits
	.sectionflags	@""
	.align	4
.nv.constant0._Z15printThreadInfov:
	.zero		896


//--------------------- SYMBOLS --------------------------

	.type		.nv.reservedSmem.offset0,@object
	.size		.nv.reservedSmem.offset0,0x4
	.type		vprintf,@function
